//
// Generated by NVIDIA NVVM Compiler
//
// Compiler Build ID: CL-36424714
// Cuda compilation tools, release 13.0, V13.0.88
// Based on NVVM 20.0.0
//

.version 9.0
.target sm_100
.address_size 64

	// .globl	_Z28addition_using_global_memoryPiS_S_

.visible .entry _Z28addition_using_global_memoryPiS_S_(
	.param .u64 .ptr .align 1 _Z28addition_using_global_memoryPiS_S__param_0,
	.param .u64 .ptr .align 1 _Z28addition_using_global_memoryPiS_S__param_1,
	.param .u64 .ptr .align 1 _Z28addition_using_global_memoryPiS_S__param_2
)
{
	.reg .pred 	%p<2>;
	.reg .b32 	%r<8>;
	.reg .b64 	%rd<11>;

	ld.param.u64 	%rd1, [_Z28addition_using_global_memoryPiS_S__param_0];
	ld.param.u64 	%rd2, [_Z28addition_using_global_memoryPiS_S__param_1];
	ld.param.u64 	%rd3, [_Z28addition_using_global_memoryPiS_S__param_2];
	mov.u32 	%r2, %ctaid.x;
	mov.u32 	%r3, %ntid.x;
	mov.u32 	%r4, %tid.x;
	mad.lo.s32 	%r1, %r2, %r3, %r4;
	setp.gt.s32 	%p1, %r1, 6;
	@%p1 bra 	$L__BB0_2;
	cvta.to.global.u64 	%rd4, %rd1;
	cvta.to.global.u64 	%rd5, %rd2;
	cvta.to.global.u64 	%rd6, %rd3;
	mul.wide.s32 	%rd7, %r1, 4;
	add.s64 	%rd8, %rd4, %rd7;
	ld.global.u32 	%r5, [%rd8];
	add.s64 	%rd9, %rd5, %rd7;
	ld.global.u32 	%r6, [%rd9];
	add.s32 	%r7, %r6, %r5;
	add.s64 	%rd10, %rd6, %rd7;
	st.global.u32 	[%rd10], %r7;
$L__BB0_2:
	ret;

}


// ===== COMPILED SASS (sm_100) =====

	.target	sm_100

	.elftype	@"ET_EXEC"


//--------------------- .note.nv.tkinfo           --------------------------
	.section	.note.nv.tkinfo,"",@"SHT_NOTE"
	.sectionflags	@"SHF_NOTE_NV_TKINFO"
	.tkinfo
        /*0018*/ 	.word	0x00000002
        /*0030*/ 	.string	""
        /*0030*/ 	.string	"ptxas"
        /*0030*/ 	.string	"Cuda compilation tools, release 13.0, V13.0.88"
        /*0030*/ 	.string	"Build cuda_13.0.r13.0/compiler.36424714_0"
        /*0030*/ 	.string	"-arch sm_100 -m 64 "



//--------------------- .note.nv.cuinfo           --------------------------
	.section	.note.nv.cuinfo,"",@"SHT_NOTE"
	.sectionflags	@"SHF_NOTE_NV_CUINFO"
        /*0018*/ 	.short	0x0002
        /*001a*/ 	.short	0x0064
        /*001c*/ 	.short	0x0082
	.zero		2


//--------------------- .nv.info                  --------------------------
	.section	.nv.info,"",@"SHT_CUDA_INFO"
	.align	4


	//----- nvinfo : EIATTR_REGCOUNT
	.align		4
        /*0000*/ 	.byte	0x04, 0x2f
        /*0002*/ 	.short	(.L_1 - .L_0)
	.align		4
.L_0:
        /*0004*/ 	.word	index@(_Z28addition_using_global_memoryPiS_S_)
        /*0008*/ 	.word	0x0000000c


	//----- nvinfo : EIATTR_FRAME_SIZE
	.align		4
.L_1:
        /*000c*/ 	.byte	0x04, 0x11
        /*000e*/ 	.short	(.L_3 - .L_2)
	.align		4
.L_2:
        /*0010*/ 	.word	index@(_Z28addition_using_global_memoryPiS_S_)
        /*0014*/ 	.word	0x00000000


	//----- nvinfo : EIATTR_MIN_STACK_SIZE
	.align		4
.L_3:
        /*0018*/ 	.byte	0x04, 0x12
        /*001a*/ 	.short	(.L_5 - .L_4)
	.align		4
.L_4:
        /*001c*/ 	.word	index@(_Z28addition_using_global_memoryPiS_S_)
        /*0020*/ 	.word	0x00000000
.L_5:


//--------------------- .nv.compat                --------------------------
	.section	.nv.compat,"",@"SHT_CUDA_COMPAT_INFO"
	.align	4
        /*0000*/ 	.byte	0x02, 0x09, 0x00, 0x00, 0x02, 0x02, 0x01, 0x00, 0x02, 0x05, 0x05, 0x00, 0x03, 0x07, 0x01, 0x01
        /*0010*/ 	.byte	0x02, 0x03, 0x00, 0x00, 0x02, 0x06, 0x01, 0x00, 0x04, 0x0b, 0x08, 0x00, 0x09, 0x00, 0x00, 0x00
        /*0020*/ 	.byte	0x00, 0x00, 0x00, 0x00


//--------------------- .nv.info._Z28addition_using_global_memoryPiS_S_ --------------------------
	.section	.nv.info._Z28addition_using_global_memoryPiS_S_,"",@"SHT_CUDA_INFO"
	.sectionflags	@""
	.align	4


	//----- nvinfo : EIATTR_CUDA_API_VERSION
	.align		4
        /*0000*/ 	.byte	0x04, 0x37
        /*0002*/ 	.short	(.L_7 - .L_6)
.L_6:
        /*0004*/ 	.word	0x00000082


	//----- nvinfo : EIATTR_KPARAM_INFO
	.align		4
.L_7:
        /*0008*/ 	.byte	0x04, 0x17
        /*000a*/ 	.short	(.L_9 - .L_8)
.L_8:
        /*000c*/ 	.word	0x00000000
        /*0010*/ 	.short	0x0002
        /*0012*/ 	.short	0x0010
        /*0014*/ 	.byte	0x00, 0xf5, 0x21, 0x00


	//----- nvinfo : EIATTR_KPARAM_INFO
	.align		4
.L_9:
        /*0018*/ 	.byte	0x04, 0x17
        /*001a*/ 	.short	(.L_11 - .L_10)
.L_10:
        /*001c*/ 	.word	0x00000000
        /*0020*/ 	.short	0x0001
        /*0022*/ 	.short	0x0008
        /*0024*/ 	.byte	0x00, 0xf5, 0x21, 0x00


	//----- nvinfo : EIATTR_KPARAM_INFO
	.align		4
.L_11:
        /*0028*/ 	.byte	0x04, 0x17
        /*002a*/ 	.short	(.L_13 - .L_12)
.L_12:
        /*002c*/ 	.word	0x00000000
        /*0030*/ 	.short	0x0000
        /*0032*/ 	.short	0x0000
        /*0034*/ 	.byte	0x00, 0xf5, 0x21, 0x00


	//----- nvinfo : EIATTR_SPARSE_MMA_MASK
	.align		4
.L_13:
        /*0038*/ 	.byte	0x03, 0x50
        /*003a*/ 	.short	0x0000


	//----- nvinfo : EIATTR_MAXREG_COUNT
	.align		4
        /*003c*/ 	.byte	0x03, 0x1b
        /*003e*/ 	.short	0x00ff


	//----- nvinfo : EIATTR_MERCURY_ISA_VERSION
	.align		4
        /*0040*/ 	.byte	0x03, 0x5f
        /*0042*/ 	.short	0x0101


	//----- nvinfo : EIATTR_VRC_CTA_INIT_COUNT
	.align		4
        /*0044*/ 	.byte	0x02, 0x4a
	.zero		1
	.zero		1


	//----- nvinfo : EIATTR_EXIT_INSTR_OFFSETS
	.align		4
        /*0048*/ 	.byte	0x04, 0x1c
        /*004a*/ 	.short	(.L_15 - .L_14)


	//   ....[0]....
.L_14:
        /*004c*/ 	.word	0x00000060


	//   ....[1]....
        /*0050*/ 	.word	0x00000120


	//----- nvinfo : EIATTR_CBANK_PARAM_SIZE
	.align		4
.L_15:
        /*0054*/ 	.byte	0x03, 0x19
        /*0056*/ 	.short	0x0018


	//----- nvinfo : EIATTR_PARAM_CBANK
	.align		4
        /*0058*/ 	.byte	0x04, 0x0a
        /*005a*/ 	.short	(.L_17 - .L_16)
	.align		4
.L_16:
        /*005c*/ 	.word	index@(.nv.constant0._Z28addition_using_global_memoryPiS_S_)
        /*0060*/ 	.short	0x0380
        /*0062*/ 	.short	0x0018


	//----- nvinfo : EIATTR_SW_WAR
	.align		4
.L_17:
        /*0064*/ 	.byte	0x04, 0x36
        /*0066*/ 	.short	(.L_19 - .L_18)
.L_18:
        /*0068*/ 	.word	0x00000008
.L_19:


//--------------------- .nv.callgraph             --------------------------
	.section	.nv.callgraph,"",@"SHT_CUDA_CALLGRAPH"
	.align	4
	.sectionentsize	8
	.align		4
        /*0000*/ 	.word	0x00000000
	.align		4
        /*0004*/ 	.word	0xffffffff
	.align		4
        /*0008*/ 	.word	0x00000000
	.align		4
        /*000c*/ 	.word	0xfffffffe
	.align		4
        /*0010*/ 	.word	0x00000000
	.align		4
        /*0014*/ 	.word	0xfffffffd
	.align		4
        /*0018*/ 	.word	0x00000000
	.align		4
        /*001c*/ 	.word	0xfffffffc


//--------------------- .text._Z28addition_using_global_memoryPiS_S_ --------------------------
	.section	.text._Z28addition_using_global_memoryPiS_S_,"ax",@progbits
	.align	128
        .global         _Z28addition_using_global_memoryPiS_S_
        .type           _Z28addition_using_global_memoryPiS_S_,@function
        .size           _Z28addition_using_global_memoryPiS_S_,(.L_x_1 - _Z28addition_using_global_memoryPiS_S_)
        .other          _Z28addition_using_global_memoryPiS_S_,@"STO_CUDA_ENTRY STV_DEFAULT"
_Z28addition_using_global_memoryPiS_S_:
.text._Z28addition_using_global_memoryPiS_S_:
[----:B------:R-:W-:Y:S01]  /*0000*/  LDC R1, c[0x0][0x37c] ;  /* 0x0000df00ff017b82 */ /* 0x000fe20000000800 */
[----:B------:R-:W0:Y:S07]  /*0010*/  S2R R0, SR_TID.X ;  /* 0x0000000000007919 */ /* 0x000e2e0000002100 */
[----:B------:R-:W0:Y:S08]  /*0020*/  S2UR UR4, SR_CTAID.X ;  /* 0x00000000000479c3 */ /* 0x000e300000002500 */
[----:B------:R-:W0:Y:S02]  /*0030*/  LDC R9, c[0x0][0x360] ;  /* 0x0000d800ff097b82 */ /* 0x000e240000000800 */
[----:B0-----:R-:W-:-:S05]  /*0040*/  IMAD R9, R9, UR4, R0 ;  /* 0x0000000409097c24 */ /* 0x001fca000f8e0200 */
[----:B------:R-:W-:-:S13]  /*0050*/  ISETP.GT.AND P0, PT, R9, 0x6, PT ;  /* 0x000000060900780c */ /* 0x000fda0003f04270 */
[----:B------:R-:W-:Y:S05]  /*0060*/  @P0 EXIT ;  /* 0x000000000000094d */ /* 0x000fea0003800000 */
[----:B------:R-:W0:Y:S01]  /*0070*/  LDC.64 R2, c[0x0][0x380] ;  /* 0x0000e000ff027b82 */ /* 0x000e220000000a00 */
[----:B------:R-:W1:Y:S07]  /*0080*/  LDCU.64 UR4, c[0x0][0x358] ;  /* 0x00006b00ff0477ac */ /* 0x000e6e0008000a00 */
[----:B------:R-:W2:Y:S08]  /*0090*/  LDC.64 R4, c[0x0][0x388] ;  /* 0x0000e200ff047b82 */ /* 0x000eb00000000a00 */
[----:B------:R-:W3:Y:S01]  /*00a0*/  LDC.64 R6, c[0x0][0x390] ;  /* 0x0000e400ff067b82 */ /* 0x000ee20000000a00 */
[----:B0-----:R-:W-:-:S06]  /*00b0*/  IMAD.WIDE R2, R9, 0x4, R2 ;  /* 0x0000000409027825 */ /* 0x001fcc00078e0202 */
[----:B-1----:R-:W4:Y:S01]  /*00c0*/  LDG.E R2, desc[UR4][R2.64] ;  /* 0x0000000402027981 */ /* 0x002f22000c1e1900 */
[----:B--2---:R-:W-:-:S06]  /*00d0*/  IMAD.WIDE R4, R9, 0x4, R4 ;  /* 0x0000000409047825 */ /* 0x004fcc00078e0204 */
[----:B------:R-:W4:Y:S01]  /*00e0*/  LDG.E R5, desc[UR4][R4.64] ;  /* 0x0000000404057981 */ /* 0x000f22000c1e1900 */
[----:B---3--:R-:W-:Y:S01]  /*00f0*/  IMAD.WIDE R6, R9, 0x4, R6 ;  /* 0x0000000409067825 */ /* 0x008fe200078e0206 */
[----:B----4-:R-:W-:-:S05]  /*0100*/  IADD3 R9, PT, PT, R2, R5, RZ ;  /* 0x0000000502097210 */ /* 0x010fca0007ffe0ff */
[----:B------:R-:W-:Y:S01]  /*0110*/  STG.E desc[UR4][R6.64], R9 ;  /* 0x0000000906007986 */ /* 0x000fe2000c101904 */
[----:B------:R-:W-:Y:S05]  /*0120*/  EXIT ;  /* 0x000000000000794d */ /* 0x000fea0003800000 */
.L_x_0:
[----:B------:R-:W-:-:S00]  /*0130*/  BRA `(.L_x_0) ;  /* 0xfffffffc00fc7947 */ /* 0x000fc0000383ffff */
[----:B------:R-:W-:-:S00]  /*0140*/  NOP ;  /* 0x0000000000007918 */ /* 0x000fc00000000000 */
        /* <DEDUP_REMOVED lines=11> */
.L_x_1:


//--------------------- .nv.shared.reserved.0     --------------------------
	.section	.nv.shared.reserved.0,"aw",@nobits
	.weak		__nv_reservedSMEM_offset_0_alias
	.size		__nv_reservedSMEM_offset_0_alias, 0, 64
	.other		__nv_reservedSMEM_offset_0_alias,@"STO_CUDA_RESERVED_SHARED STV_DEFAULT"
__nv_reservedSMEM_offset_0_alias:
	.zero		0
	.zero		64


//--------------------- .nv.constant0._Z28addition_using_global_memoryPiS_S_ --------------------------
	.section	.nv.constant0._Z28addition_using_global_memoryPiS_S_,"a",@progbits
	.sectionflags	@""
	.align	4
.nv.constant0._Z28addition_using_global_memoryPiS_S_:
	.zero		920


//--------------------- SYMBOLS --------------------------

	.type		.nv.reservedSmem.offset0,@object
	.size		.nv.reservedSmem.offset0,0x4
